//
// Generated by NVIDIA NVVM Compiler
//
// Compiler Build ID: CL-36424714
// Cuda compilation tools, release 13.0, V13.0.88
// Based on NVVM 20.0.0
//

.version 9.0
.target sm_100
.address_size 64

	// .globl	_Z16BitonicMergeSortPfS_i
.extern .shared .align 16 .b8 shared_data[];

.visible .entry _Z16BitonicMergeSortPfS_i(
	.param .u64 .ptr .align 1 _Z16BitonicMergeSortPfS_i_param_0,
	.param .u64 .ptr .align 1 _Z16BitonicMergeSortPfS_i_param_1,
	.param .u32 _Z16BitonicMergeSortPfS_i_param_2
)
{
	.reg .pred 	%p<47>;
	.reg .b16 	%rs<2>;
	.reg .b32 	%r<168>;
	.reg .b32 	%f<31>;
	.reg .b64 	%rd<9>;
	.reg .b64 	%fd<50>;

	ld.param.u64 	%rd1, [_Z16BitonicMergeSortPfS_i_param_0];
	ld.param.u64 	%rd2, [_Z16BitonicMergeSortPfS_i_param_1];
	ld.param.u32 	%r65, [_Z16BitonicMergeSortPfS_i_param_2];
	mov.u32 	%r66, %ntid.x;
	mov.u32 	%r67, %ctaid.x;
	mov.u32 	%r1, %tid.x;
	mad.lo.s32 	%r2, %r66, %r67, %r1;
	cvt.rn.f64.s32 	%fd47, %r65;
	{
	.reg .b32 %temp; 
	mov.b64 	{%temp, %r161}, %fd47;
	}
	{
	.reg .b32 %temp; 
	mov.b64 	{%r162, %temp}, %fd47;
	}
	setp.gt.s32 	%p1, %r161, 1048575;
	mov.b32 	%r163, -1023;
	@%p1 bra 	$L__BB0_2;
	mul.f64 	%fd47, %fd47, 0d4350000000000000;
	{
	.reg .b32 %temp; 
	mov.b64 	{%temp, %r161}, %fd47;
	}
	{
	.reg .b32 %temp; 
	mov.b64 	{%r162, %temp}, %fd47;
	}
	mov.b32 	%r163, -1077;
$L__BB0_2:
	add.s32 	%r69, %r161, -1;
	setp.gt.u32 	%p2, %r69, 2146435070;
	@%p2 bra 	$L__BB0_6;
	shr.u32 	%r72, %r161, 20;
	add.s32 	%r164, %r163, %r72;
	and.b32  	%r73, %r161, 1048575;
	or.b32  	%r74, %r73, 1072693248;
	mov.b64 	%fd48, {%r162, %r74};
	setp.lt.u32 	%p4, %r74, 1073127583;
	@%p4 bra 	$L__BB0_5;
	{
	.reg .b32 %temp; 
	mov.b64 	{%r75, %temp}, %fd48;
	}
	{
	.reg .b32 %temp; 
	mov.b64 	{%temp, %r76}, %fd48;
	}
	add.s32 	%r77, %r76, -1048576;
	mov.b64 	%fd48, {%r75, %r77};
	add.s32 	%r164, %r164, 1;
$L__BB0_5:
	add.f64 	%fd12, %fd48, 0dBFF0000000000000;
	add.f64 	%fd13, %fd48, 0d3FF0000000000000;
	rcp.approx.ftz.f64 	%fd14, %fd13;
	neg.f64 	%fd15, %fd13;
	fma.rn.f64 	%fd16, %fd15, %fd14, 0d3FF0000000000000;
	fma.rn.f64 	%fd17, %fd16, %fd16, %fd16;
	fma.rn.f64 	%fd18, %fd17, %fd14, %fd14;
	mul.f64 	%fd19, %fd12, %fd18;
	fma.rn.f64 	%fd20, %fd12, %fd18, %fd19;
	mul.f64 	%fd21, %fd20, %fd20;
	fma.rn.f64 	%fd22, %fd21, 0d3EB1380B3AE80F1E, 0d3ED0EE258B7A8B04;
	fma.rn.f64 	%fd23, %fd22, %fd21, 0d3EF3B2669F02676F;
	fma.rn.f64 	%fd24, %fd23, %fd21, 0d3F1745CBA9AB0956;
	fma.rn.f64 	%fd25, %fd24, %fd21, 0d3F3C71C72D1B5154;
	fma.rn.f64 	%fd26, %fd25, %fd21, 0d3F624924923BE72D;
	fma.rn.f64 	%fd27, %fd26, %fd21, 0d3F8999999999A3C4;
	fma.rn.f64 	%fd28, %fd27, %fd21, 0d3FB5555555555554;
	sub.f64 	%fd29, %fd12, %fd20;
	add.f64 	%fd30, %fd29, %fd29;
	neg.f64 	%fd31, %fd20;
	fma.rn.f64 	%fd32, %fd31, %fd12, %fd30;
	mul.f64 	%fd33, %fd18, %fd32;
	mul.f64 	%fd34, %fd21, %fd28;
	fma.rn.f64 	%fd35, %fd34, %fd20, %fd33;
	xor.b32  	%r78, %r164, -2147483648;
	mov.b32 	%r79, 1127219200;
	mov.b64 	%fd36, {%r78, %r79};
	mov.b32 	%r80, -2147483648;
	mov.b64 	%fd37, {%r80, %r79};
	sub.f64 	%fd38, %fd36, %fd37;
	fma.rn.f64 	%fd39, %fd38, 0d3FE62E42FEFA39EF, %fd20;
	fma.rn.f64 	%fd40, %fd38, 0dBFE62E42FEFA39EF, %fd39;
	sub.f64 	%fd41, %fd40, %fd20;
	sub.f64 	%fd42, %fd35, %fd41;
	fma.rn.f64 	%fd43, %fd38, 0d3C7ABC9E3B39803F, %fd42;
	add.f64 	%fd49, %fd39, %fd43;
	bra.uni 	$L__BB0_7;
$L__BB0_6:
	fma.rn.f64 	%fd11, %fd47, 0d7FF0000000000000, 0d7FF0000000000000;
	{
	.reg .b32 %temp; 
	mov.b64 	{%temp, %r70}, %fd47;
	}
	and.b32  	%r71, %r70, 2147483647;
	setp.eq.s32 	%p3, %r71, 0;
	selp.f64 	%fd49, 0dFFF0000000000000, %fd11, %p3;
$L__BB0_7:
	mul.f64 	%fd44, %fd49, 0d3C7777D0FFDA0D24;
	fma.rn.f64 	%fd45, %fd49, 0d3FF71547652B82FE, %fd44;
	add.f64 	%fd10, %fd45, 0dBFF0000000000000;
	cvta.to.global.u64 	%rd3, %rd2;
	mul.wide.s32 	%rd4, %r2, 4;
	add.s64 	%rd5, %rd3, %rd4;
	ld.global.f32 	%f29, [%rd5];
	shl.b32 	%r81, %r2, 2;
	mov.u32 	%r82, shared_data;
	add.s32 	%r13, %r82, %r81;
	st.shared.f32 	[%r13], %f29;
	bar.sync 	0;
	setp.ltu.f64 	%p5, %fd10, 0d0000000000000000;
	@%p5 bra 	$L__BB0_66;
	mov.b32 	%r165, 0;
$L__BB0_9:
	mov.b32 	%r84, 131072;
	shl.b32 	%r85, %r84, %r165;
	shr.s32 	%r15, %r85, 16;
	div.u32 	%r86, %r1, %r15;
	and.b32  	%r16, %r86, 1;
	and.b32  	%r17, %r165, 3;
	setp.eq.s32 	%p6, %r17, 3;
	mov.u32 	%r166, %r165;
	@%p6 bra 	$L__BB0_34;
	setp.eq.s32 	%p7, %r16, 0;
	rem.s32 	%r18, %r2, %r15;
	@%p7 bra 	$L__BB0_14;
	mov.b32 	%r87, 65536;
	shl.b32 	%r88, %r87, %r165;
	shr.s32 	%r19, %r88, 16;
	setp.lt.s32 	%p8, %r18, %r19;
	@%p8 bra 	$L__BB0_17;
	ld.shared.f32 	%f1, [%r13];
	sub.s32 	%r89, %r2, %r19;
	shl.b32 	%r90, %r89, 2;
	add.s32 	%r20, %r82, %r90;
	ld.shared.f32 	%f2, [%r20];
	setp.geu.f32 	%p9, %f2, %f1;
	@%p9 bra 	$L__BB0_17;
	st.shared.f32 	[%r13], %f2;
	st.shared.f32 	[%r20], %f1;
	bra.uni 	$L__BB0_17;
$L__BB0_14:
	mov.b32 	%r92, 65536;
	shl.b32 	%r21, %r92, %r165;
	shr.s32 	%r93, %r21, 16;
	setp.ge.s32 	%p10, %r18, %r93;
	@%p10 bra 	$L__BB0_17;
	ld.shared.f32 	%f3, [%r13];
	shr.s32 	%r94, %r21, 14;
	add.s32 	%r22, %r13, %r94;
	ld.shared.f32 	%f4, [%r22];
	setp.geu.f32 	%p11, %f4, %f3;
	@%p11 bra 	$L__BB0_17;
	st.shared.f32 	[%r13], %f4;
	st.shared.f32 	[%r22], %f3;
$L__BB0_17:
	bar.sync 	0;
	add.s32 	%r166, %r165, -1;
	setp.eq.s32 	%p12, %r17, 0;
	@%p12 bra 	$L__BB0_34;
	setp.eq.s32 	%p13, %r16, 0;
	mov.b32 	%r95, 131072;
	shl.b32 	%r96, %r95, %r166;
	shr.s32 	%r97, %r96, 16;
	rem.s32 	%r24, %r2, %r97;
	@%p13 bra 	$L__BB0_22;
	mov.b32 	%r98, 65536;
	shl.b32 	%r99, %r98, %r166;
	shr.s32 	%r25, %r99, 16;
	setp.lt.s32 	%p14, %r24, %r25;
	@%p14 bra 	$L__BB0_25;
	ld.shared.f32 	%f5, [%r13];
	sub.s32 	%r100, %r2, %r25;
	shl.b32 	%r101, %r100, 2;
	add.s32 	%r26, %r82, %r101;
	ld.shared.f32 	%f6, [%r26];
	setp.geu.f32 	%p15, %f6, %f5;
	@%p15 bra 	$L__BB0_25;
	st.shared.f32 	[%r13], %f6;
	st.shared.f32 	[%r26], %f5;
	bra.uni 	$L__BB0_25;
$L__BB0_22:
	mov.b32 	%r103, 65536;
	shl.b32 	%r27, %r103, %r166;
	shr.s32 	%r104, %r27, 16;
	setp.ge.s32 	%p16, %r24, %r104;
	@%p16 bra 	$L__BB0_25;
	ld.shared.f32 	%f7, [%r13];
	shr.s32 	%r105, %r27, 14;
	add.s32 	%r28, %r13, %r105;
	ld.shared.f32 	%f8, [%r28];
	setp.geu.f32 	%p17, %f8, %f7;
	@%p17 bra 	$L__BB0_25;
	st.shared.f32 	[%r13], %f8;
	st.shared.f32 	[%r28], %f7;
$L__BB0_25:
	bar.sync 	0;
	add.s32 	%r166, %r165, -2;
	setp.eq.s32 	%p18, %r17, 1;
	@%p18 bra 	$L__BB0_34;
	setp.eq.s32 	%p19, %r16, 0;
	mov.b32 	%r106, 131072;
	shl.b32 	%r107, %r106, %r166;
	shr.s32 	%r108, %r107, 16;
	rem.s32 	%r30, %r2, %r108;
	@%p19 bra 	$L__BB0_30;
	mov.b32 	%r109, 65536;
	shl.b32 	%r110, %r109, %r166;
	shr.s32 	%r31, %r110, 16;
	setp.lt.s32 	%p20, %r30, %r31;
	@%p20 bra 	$L__BB0_33;
	ld.shared.f32 	%f9, [%r13];
	sub.s32 	%r111, %r2, %r31;
	shl.b32 	%r112, %r111, 2;
	add.s32 	%r32, %r82, %r112;
	ld.shared.f32 	%f10, [%r32];
	setp.geu.f32 	%p21, %f10, %f9;
	@%p21 bra 	$L__BB0_33;
	st.shared.f32 	[%r13], %f10;
	st.shared.f32 	[%r32], %f9;
	bra.uni 	$L__BB0_33;
$L__BB0_30:
	mov.b32 	%r114, 65536;
	shl.b32 	%r33, %r114, %r166;
	shr.s32 	%r115, %r33, 16;
	setp.ge.s32 	%p22, %r30, %r115;
	@%p22 bra 	$L__BB0_33;
	ld.shared.f32 	%f11, [%r13];
	shr.s32 	%r116, %r33, 14;
	add.s32 	%r34, %r13, %r116;
	ld.shared.f32 	%f12, [%r34];
	setp.geu.f32 	%p23, %f12, %f11;
	@%p23 bra 	$L__BB0_33;
	st.shared.f32 	[%r13], %f12;
	st.shared.f32 	[%r34], %f11;
$L__BB0_33:
	bar.sync 	0;
	add.s32 	%r166, %r165, -3;
$L__BB0_34:
	setp.lt.u32 	%p24, %r165, 3;
	@%p24 bra 	$L__BB0_65;
	add.s32 	%r167, %r166, 4;
$L__BB0_36:
	mov.u32 	%r38, %r167;
	setp.ne.s32 	%p25, %r16, 0;
	add.s32 	%r167, %r38, -4;
	mov.b32 	%r117, 131072;
	shl.b32 	%r118, %r117, %r167;
	shr.s32 	%r119, %r118, 16;
	rem.s32 	%r40, %r2, %r119;
	@%p25 bra 	$L__BB0_40;
	mov.b32 	%r125, 65536;
	shl.b32 	%r41, %r125, %r167;
	shr.s32 	%r126, %r41, 16;
	setp.ge.s32 	%p28, %r40, %r126;
	@%p28 bra 	$L__BB0_43;
	ld.shared.f32 	%f13, [%r13];
	shr.s32 	%r127, %r41, 14;
	add.s32 	%r42, %r13, %r127;
	ld.shared.f32 	%f14, [%r42];
	setp.geu.f32 	%p29, %f14, %f13;
	@%p29 bra 	$L__BB0_43;
	st.shared.f32 	[%r13], %f14;
	st.shared.f32 	[%r42], %f13;
	bra.uni 	$L__BB0_43;
$L__BB0_40:
	mov.b32 	%r120, 65536;
	shl.b32 	%r121, %r120, %r167;
	shr.s32 	%r43, %r121, 16;
	setp.lt.s32 	%p26, %r40, %r43;
	@%p26 bra 	$L__BB0_43;
	ld.shared.f32 	%f15, [%r13];
	sub.s32 	%r122, %r2, %r43;
	shl.b32 	%r123, %r122, 2;
	add.s32 	%r44, %r82, %r123;
	ld.shared.f32 	%f16, [%r44];
	setp.geu.f32 	%p27, %f16, %f15;
	@%p27 bra 	$L__BB0_43;
	st.shared.f32 	[%r13], %f16;
	st.shared.f32 	[%r44], %f15;
$L__BB0_43:
	setp.eq.s32 	%p30, %r16, 0;
	bar.sync 	0;
	add.s32 	%r45, %r38, -5;
	mov.b32 	%r128, 131072;
	shl.b32 	%r129, %r128, %r45;
	shr.s32 	%r130, %r129, 16;
	rem.s32 	%r46, %r2, %r130;
	@%p30 bra 	$L__BB0_47;
	mov.b32 	%r131, 65536;
	shl.b32 	%r132, %r131, %r45;
	shr.s32 	%r47, %r132, 16;
	setp.lt.s32 	%p31, %r46, %r47;
	@%p31 bra 	$L__BB0_50;
	ld.shared.f32 	%f17, [%r13];
	sub.s32 	%r133, %r2, %r47;
	shl.b32 	%r134, %r133, 2;
	add.s32 	%r48, %r82, %r134;
	ld.shared.f32 	%f18, [%r48];
	setp.geu.f32 	%p32, %f18, %f17;
	@%p32 bra 	$L__BB0_50;
	st.shared.f32 	[%r13], %f18;
	st.shared.f32 	[%r48], %f17;
	bra.uni 	$L__BB0_50;
$L__BB0_47:
	mov.b32 	%r136, 65536;
	shl.b32 	%r49, %r136, %r45;
	shr.s32 	%r137, %r49, 16;
	setp.ge.s32 	%p33, %r46, %r137;
	@%p33 bra 	$L__BB0_50;
	ld.shared.f32 	%f19, [%r13];
	shr.s32 	%r138, %r49, 14;
	add.s32 	%r50, %r13, %r138;
	ld.shared.f32 	%f20, [%r50];
	setp.geu.f32 	%p34, %f20, %f19;
	@%p34 bra 	$L__BB0_50;
	st.shared.f32 	[%r13], %f20;
	st.shared.f32 	[%r50], %f19;
$L__BB0_50:
	setp.eq.s32 	%p35, %r16, 0;
	bar.sync 	0;
	add.s32 	%r51, %r38, -6;
	mov.b32 	%r139, 131072;
	shl.b32 	%r140, %r139, %r51;
	shr.s32 	%r141, %r140, 16;
	rem.s32 	%r52, %r2, %r141;
	@%p35 bra 	$L__BB0_54;
	mov.b32 	%r142, 65536;
	shl.b32 	%r143, %r142, %r51;
	shr.s32 	%r53, %r143, 16;
	setp.lt.s32 	%p36, %r52, %r53;
	@%p36 bra 	$L__BB0_57;
	ld.shared.f32 	%f21, [%r13];
	sub.s32 	%r144, %r2, %r53;
	shl.b32 	%r145, %r144, 2;
	add.s32 	%r54, %r82, %r145;
	ld.shared.f32 	%f22, [%r54];
	setp.geu.f32 	%p37, %f22, %f21;
	@%p37 bra 	$L__BB0_57;
	st.shared.f32 	[%r13], %f22;
	st.shared.f32 	[%r54], %f21;
	bra.uni 	$L__BB0_57;
$L__BB0_54:
	mov.b32 	%r147, 65536;
	shl.b32 	%r55, %r147, %r51;
	shr.s32 	%r148, %r55, 16;
	setp.ge.s32 	%p38, %r52, %r148;
	@%p38 bra 	$L__BB0_57;
	ld.shared.f32 	%f23, [%r13];
	shr.s32 	%r149, %r55, 14;
	add.s32 	%r56, %r13, %r149;
	ld.shared.f32 	%f24, [%r56];
	setp.geu.f32 	%p39, %f24, %f23;
	@%p39 bra 	$L__BB0_57;
	st.shared.f32 	[%r13], %f24;
	st.shared.f32 	[%r56], %f23;
$L__BB0_57:
	setp.eq.s32 	%p40, %r16, 0;
	bar.sync 	0;
	add.s32 	%r57, %r38, -7;
	mov.b32 	%r150, 131072;
	shl.b32 	%r151, %r150, %r57;
	shr.s32 	%r152, %r151, 16;
	rem.s32 	%r58, %r2, %r152;
	@%p40 bra 	$L__BB0_61;
	mov.b32 	%r153, 65536;
	shl.b32 	%r154, %r153, %r57;
	shr.s32 	%r59, %r154, 16;
	setp.lt.s32 	%p41, %r58, %r59;
	@%p41 bra 	$L__BB0_64;
	ld.shared.f32 	%f25, [%r13];
	sub.s32 	%r155, %r2, %r59;
	shl.b32 	%r156, %r155, 2;
	add.s32 	%r60, %r82, %r156;
	ld.shared.f32 	%f26, [%r60];
	setp.geu.f32 	%p42, %f26, %f25;
	@%p42 bra 	$L__BB0_64;
	st.shared.f32 	[%r13], %f26;
	st.shared.f32 	[%r60], %f25;
	bra.uni 	$L__BB0_64;
$L__BB0_61:
	mov.b32 	%r158, 65536;
	shl.b32 	%r61, %r158, %r57;
	shr.s32 	%r159, %r61, 16;
	setp.ge.s32 	%p43, %r58, %r159;
	@%p43 bra 	$L__BB0_64;
	ld.shared.f32 	%f27, [%r13];
	shr.s32 	%r160, %r61, 14;
	add.s32 	%r62, %r13, %r160;
	ld.shared.f32 	%f28, [%r62];
	setp.geu.f32 	%p44, %f28, %f27;
	@%p44 bra 	$L__BB0_64;
	st.shared.f32 	[%r13], %f28;
	st.shared.f32 	[%r62], %f27;
$L__BB0_64:
	bar.sync 	0;
	setp.gt.s32 	%p45, %r167, 3;
	@%p45 bra 	$L__BB0_36;
$L__BB0_65:
	add.s32 	%r165, %r165, 1;
	cvt.u16.u32 	%rs1, %r165;
	cvt.rn.f64.u16 	%fd46, %rs1;
	setp.ge.f64 	%p46, %fd10, %fd46;
	@%p46 bra 	$L__BB0_9;
$L__BB0_66:
	cvta.to.global.u64 	%rd6, %rd1;
	ld.shared.f32 	%f30, [%r13];
	add.s64 	%rd8, %rd6, %rd4;
	st.global.f32 	[%rd8], %f30;
	ret;

}


// ===== COMPILED SASS (sm_100) =====

	.target	sm_100

	.elftype	@"ET_EXEC"


//--------------------- .note.nv.tkinfo           --------------------------
	.section	.note.nv.tkinfo,"",@"SHT_NOTE"
	.sectionflags	@"SHF_NOTE_NV_TKINFO"
	.tkinfo
        /*0018*/ 	.word	0x00000002
        /*0030*/ 	.string	""
        /*0030*/ 	.string	"ptxas"
        /*0030*/ 	.string	"Cuda compilation tools, release 13.0, V13.0.88"
        /*0030*/ 	.string	"Build cuda_13.0.r13.0/compiler.36424714_0"
        /*0030*/ 	.string	"-arch sm_100 -m 64 "



//--------------------- .note.nv.cuinfo           --------------------------
	.section	.note.nv.cuinfo,"",@"SHT_NOTE"
	.sectionflags	@"SHF_NOTE_NV_CUINFO"
        /*0018*/ 	.short	0x0002
        /*001a*/ 	.short	0x0064
        /*001c*/ 	.short	0x0082
	.zero		2


//--------------------- .nv.info                  --------------------------
	.section	.nv.info,"",@"SHT_CUDA_INFO"
	.align	4


	//----- nvinfo : EIATTR_REGCOUNT
	.align		4
        /*0000*/ 	.byte	0x04, 0x2f
        /*0002*/ 	.short	(.L_1 - .L_0)
	.align		4
.L_0:
        /*0004*/ 	.word	index@(_Z16BitonicMergeSortPfS_i)
        /*0008*/ 	.word	0x00000018


	//----- nvinfo : EIATTR_FRAME_SIZE
	.align		4
.L_1:
        /*000c*/ 	.byte	0x04, 0x11
        /*000e*/ 	.short	(.L_3 - .L_2)
	.align		4
.L_2:
        /*0010*/ 	.word	index@(_Z16BitonicMergeSortPfS_i)
        /*0014*/ 	.word	0x00000000


	//----- nvinfo : EIATTR_MIN_STACK_SIZE
	.align		4
.L_3:
        /*0018*/ 	.byte	0x04, 0x12
        /*001a*/ 	.short	(.L_5 - .L_4)
	.align		4
.L_4:
        /*001c*/ 	.word	index@(_Z16BitonicMergeSortPfS_i)
        /*0020*/ 	.word	0x00000000
.L_5:


//--------------------- .nv.compat                --------------------------
	.section	.nv.compat,"",@"SHT_CUDA_COMPAT_INFO"
	.align	4
        /*0000*/ 	.byte	0x02, 0x09, 0x00, 0x00, 0x02, 0x02, 0x01, 0x00, 0x02, 0x05, 0x05, 0x00, 0x03, 0x07, 0x01, 0x01
        /*0010*/ 	.byte	0x02, 0x03, 0x00, 0x00, 0x02, 0x06, 0x01, 0x00, 0x04, 0x0b, 0x08, 0x00, 0x01, 0x00, 0x00, 0x00
        /*0020*/ 	.byte	0x00, 0x00, 0x00, 0x00


//--------------------- .nv.info._Z16BitonicMergeSortPfS_i --------------------------
	.section	.nv.info._Z16BitonicMergeSortPfS_i,"",@"SHT_CUDA_INFO"
	.sectionflags	@""
	.align	4


	//----- nvinfo : EIATTR_CUDA_API_VERSION
	.align		4
        /*0000*/ 	.byte	0x04, 0x37
        /*0002*/ 	.short	(.L_7 - .L_6)
.L_6:
        /*0004*/ 	.word	0x00000082


	//----- nvinfo : EIATTR_KPARAM_INFO
	.align		4
.L_7:
        /*0008*/ 	.byte	0x04, 0x17
        /*000a*/ 	.short	(.L_9 - .L_8)
.L_8:
        /*000c*/ 	.word	0x00000000
        /*0010*/ 	.short	0x0002
        /*0012*/ 	.short	0x0010
        /*0014*/ 	.byte	0x00, 0xf0, 0x11, 0x00


	//----- nvinfo : EIATTR_KPARAM_INFO
	.align		4
.L_9:
        /*0018*/ 	.byte	0x04, 0x17
        /*001a*/ 	.short	(.L_11 - .L_10)
.L_10:
        /*001c*/ 	.word	0x00000000
        /*0020*/ 	.short	0x0001
        /*0022*/ 	.short	0x0008
        /*0024*/ 	.byte	0x00, 0xf5, 0x21, 0x00


	//----- nvinfo : EIATTR_KPARAM_INFO
	.align		4
.L_11:
        /*0028*/ 	.byte	0x04, 0x17
        /*002a*/ 	.short	(.L_13 - .L_12)
.L_12:
        /*002c*/ 	.word	0x00000000
        /*0030*/ 	.short	0x0000
        /*0032*/ 	.short	0x0000
        /*0034*/ 	.byte	0x00, 0xf5, 0x21, 0x00


	//----- nvinfo : EIATTR_SPARSE_MMA_MASK
	.align		4
.L_13:
        /*0038*/ 	.byte	0x03, 0x50
        /*003a*/ 	.short	0x0000


	//----- nvinfo : EIATTR_MAXREG_COUNT
	.align		4
        /*003c*/ 	.byte	0x03, 0x1b
        /*003e*/ 	.short	0x00ff


	//----- nvinfo : EIATTR_NUM_BARRIERS
	.align		4
        /*0040*/ 	.byte	0x02, 0x4c
        /*0042*/ 	.byte	0x01
	.zero		1


	//----- nvinfo : EIATTR_MERCURY_ISA_VERSION
	.align		4
        /*0044*/ 	.byte	0x03, 0x5f
        /*0046*/ 	.short	0x0101


	//----- nvinfo : EIATTR_VRC_CTA_INIT_COUNT
	.align		4
        /*0048*/ 	.byte	0x02, 0x4a
	.zero		1
	.zero		1


	//----- nvinfo : EIATTR_EXIT_INSTR_OFFSETS
	.align		4
        /*004c*/ 	.byte	0x04, 0x1c
        /*004e*/ 	.short	(.L_15 - .L_14)


	//   ....[0]....
.L_14:
        /*0050*/ 	.word	0x00002080


	//----- nvinfo : EIATTR_CRS_STACK_SIZE
	.align		4
.L_15:
        /*0054*/ 	.byte	0x04, 0x1e
        /*0056*/ 	.short	(.L_17 - .L_16)
.L_16:
        /*0058*/ 	.word	0x00000000


	//----- nvinfo : EIATTR_CBANK_PARAM_SIZE
	.align		4
.L_17:
        /*005c*/ 	.byte	0x03, 0x19
        /*005e*/ 	.short	0x0014


	//----- nvinfo : EIATTR_PARAM_CBANK
	.align		4
        /*0060*/ 	.byte	0x04, 0x0a
        /*0062*/ 	.short	(.L_19 - .L_18)
	.align		4
.L_18:
        /*0064*/ 	.word	index@(.nv.constant0._Z16BitonicMergeSortPfS_i)
        /*0068*/ 	.short	0x0380
        /*006a*/ 	.short	0x0014


	//----- nvinfo : EIATTR_SW_WAR
	.align		4
.L_19:
        /*006c*/ 	.byte	0x04, 0x36
        /*006e*/ 	.short	(.L_21 - .L_20)
.L_20:
        /*0070*/ 	.word	0x00000008
.L_21:


//--------------------- .nv.callgraph             --------------------------
	.section	.nv.callgraph,"",@"SHT_CUDA_CALLGRAPH"
	.align	4
	.sectionentsize	8
	.align		4
        /*0000*/ 	.word	0x00000000
	.align		4
        /*0004*/ 	.word	0xffffffff
	.align		4
        /*0008*/ 	.word	0x00000000
	.align		4
        /*000c*/ 	.word	0xfffffffe
	.align		4
        /*0010*/ 	.word	0x00000000
	.align		4
        /*0014*/ 	.word	0xfffffffd
	.align		4
        /*0018*/ 	.word	0x00000000
	.align		4
        /*001c*/ 	.word	0xfffffffc


//--------------------- .text._Z16BitonicMergeSortPfS_i --------------------------
	.section	.text._Z16BitonicMergeSortPfS_i,"ax",@progbits
	.align	128
        .global         _Z16BitonicMergeSortPfS_i
        .type           _Z16BitonicMergeSortPfS_i,@function
        .size           _Z16BitonicMergeSortPfS_i,(.L_x_29 - _Z16BitonicMergeSortPfS_i)
        .other          _Z16BitonicMergeSortPfS_i,@"STO_CUDA_ENTRY STV_DEFAULT"
_Z16BitonicMergeSortPfS_i:
.text._Z16BitonicMergeSortPfS_i:
[----:B------:R-:W-:Y:S01]  /*0000*/  LDC R1, c[0x0][0x37c] ;  /* 0x0000df00ff017b82 */ /* 0x000fe20000000800 */
[----:B------:R-:W0:Y:S01]  /*0010*/  LDCU UR4, c[0x0][0x390] ;  /* 0x00007200ff0477ac */ /* 0x000e220008000800 */
[----:B------:R-:W1:Y:S01]  /*0020*/  S2R R5, SR_CTAID.X ;  /* 0x0000000000057919 */ /* 0x000e620000002500 */
[----:B------:R-:W-:Y:S01]  /*0030*/  IMAD.MOV.U32 R2, RZ, RZ, -0x3ff ;  /* 0xfffffc01ff027424 */ /* 0x000fe200078e00ff */
[----:B------:R-:W2:Y:S01]  /*0040*/  LDCU.64 UR8, c[0x0][0x358] ;  /* 0x00006b00ff0877ac */ /* 0x000ea20008000a00 */
[----:B------:R-:W1:Y:S01]  /*0050*/  S2R R4, SR_TID.X ;  /* 0x0000000000047919 */ /* 0x000e620000002100 */
[----:B0-----:R-:W0:Y:S01]  /*0060*/  I2F.F64 R6, UR4 ;  /* 0x0000000400067d12 */ /* 0x001e220008201c00 */
[----:B------:R-:W1:Y:S01]  /*0070*/  LDCU UR4, c[0x0][0x360] ;  /* 0x00006c00ff0477ac */ /* 0x000e620008000800 */
[----:B0-----:R-:W-:Y:S01]  /*0080*/  ISETP.GT.AND P0, PT, R7, 0xfffff, PT ;  /* 0x000fffff0700780c */ /* 0x001fe20003f04270 */
[----:B------:R-:W-:Y:S02]  /*0090*/  IMAD.MOV.U32 R8, RZ, RZ, R6 ;  /* 0x000000ffff087224 */ /* 0x000fe400078e0006 */
[----:B------:R-:W-:-:S02]  /*00a0*/  IMAD.MOV.U32 R9, RZ, RZ, R7 ;  /* 0x000000ffff097224 */ /* 0x000fc400078e0007 */
[----:B------:R-:W-:-:S08]  /*00b0*/  IMAD.MOV.U32 R3, RZ, RZ, R7 ;  /* 0x000000ffff037224 */ /* 0x000fd000078e0007 */
[----:B------:R-:W-:Y:S01]  /*00c0*/  @!P0 DMUL R8, R8, 1.80143985094819840000e+16 ;  /* 0x4350000008088828 */ /* 0x000fe20000000000 */
[----:B------:R-:W-:-:S09]  /*00d0*/  @!P0 IMAD.MOV.U32 R2, RZ, RZ, -0x435 ;  /* 0xfffffbcbff028424 */ /* 0x000fd200078e00ff */
[----:B------:R-:W-:Y:S02]  /*00e0*/  @!P0 IMAD.MOV.U32 R3, RZ, RZ, R9 ;  /* 0x000000ffff038224 */ /* 0x000fe400078e0009 */
[----:B------:R-:W-:Y:S02]  /*00f0*/  @!P0 IMAD.MOV.U32 R6, RZ, RZ, R8 ;  /* 0x000000ffff068224 */ /* 0x000fe400078e0008 */
[----:B------:R-:W-:-:S05]  /*0100*/  VIADD R0, R3, 0xffffffff ;  /* 0xffffffff03007836 */ /* 0x000fca0000000000 */
[----:B------:R-:W-:Y:S01]  /*0110*/  ISETP.GT.U32.AND P1, PT, R0, 0x7feffffe, PT ;  /* 0x7feffffe0000780c */ /* 0x000fe20003f24070 */
[----:B-1----:R-:W-:-:S12]  /*0120*/  IMAD R0, R5, UR4, R4 ;  /* 0x0000000405007c24 */ /* 0x002fd8000f8e0204 */
[----:B--2---:R-:W-:Y:S05]  /*0130*/  @P1 BRA `(.L_x_0) ;  /* 0x0000000400001947 */ /* 0x004fea0003800000 */
[----:B------:R-:W-:Y:S01]  /*0140*/  LOP3.LUT R5, R3, 0xfffff, RZ, 0xc0, !PT ;  /* 0x000fffff03057812 */ /* 0x000fe200078ec0ff */
[----:B------:R-:W-:Y:S01]  /*0150*/  IMAD.MOV.U32 R8, RZ, RZ, RZ ;  /* 0x000000ffff087224 */ /* 0x000fe200078e00ff */
[----:B------:R-:W-:Y:S01]  /*0160*/  UMOV UR4, 0x3ae80f1e ;  /* 0x3ae80f1e00047882 */ /* 0x000fe20000000000 */
[----:B------:R-:W-:Y:S01]  /*0170*/  IMAD.MOV.U32 R16, RZ, RZ, -0x748574fc ;  /* 0x8b7a8b04ff107424 */ /* 0x000fe200078e00ff */
[----:B------:R-:W-:Y:S01]  /*0180*/  LOP3.LUT R7, R5, 0x3ff00000, RZ, 0xfc, !PT ;  /* 0x3ff0000005077812 */ /* 0x000fe200078efcff */
[----:B------:R-:W-:Y:S01]  /*0190*/  IMAD.MOV.U32 R17, RZ, RZ, 0x3ed0ee25 ;  /* 0x3ed0ee25ff117424 */ /* 0x000fe200078e00ff */
[----:B------:R-:W-:Y:S01]  /*01a0*/  UMOV UR5, 0x3eb1380b ;  /* 0x3eb1380b00057882 */ /* 0x000fe20000000000 */
[----:B------:R-:W-:Y:S01]  /*01b0*/  LEA.HI R18, R3, R2, RZ, 0xc ;  /* 0x0000000203127211 */ /* 0x000fe200078f60ff */
[----:B------:R-:W-:Y:S01]  /*01c0*/  IMAD.MOV.U32 R19, RZ, RZ, 0x43300000 ;  /* 0x43300000ff137424 */ /* 0x000fe200078e00ff */
[----:B------:R-:W-:Y:S01]  /*01d0*/  ISETP.GE.U32.AND P0, PT, R7, 0x3ff6a09f, PT ;  /* 0x3ff6a09f0700780c */ /* 0x000fe20003f06070 */
[----:B------:R-:W-:Y:S01]  /*01e0*/  UMOV UR6, 0x80000000 ;  /* 0x8000000000067882 */ /* 0x000fe20000000000 */
[----:B------:R-:W-:-:S11]  /*01f0*/  UMOV UR7, 0x43300000 ;  /* 0x4330000000077882 */ /* 0x000fd60000000000 */
[----:B------:R-:W-:Y:S02]  /*0200*/  @P0 VIADD R5, R7, 0xfff00000 ;  /* 0xfff0000007050836 */ /* 0x000fe40000000000 */
[----:B------:R-:W-:Y:S02]  /*0210*/  @P0 VIADD R18, R18, 0x1 ;  /* 0x0000000112120836 */ /* 0x000fe40000000000 */
[----:B------:R-:W-:-:S03]  /*0220*/  @P0 IMAD.MOV.U32 R7, RZ, RZ, R5 ;  /* 0x000000ffff070224 */ /* 0x000fc600078e0005 */
[----:B------:R-:W-:-:S03]  /*0230*/  LOP3.LUT R18, R18, 0x80000000, RZ, 0x3c, !PT ;  /* 0x8000000012127812 */ /* 0x000fc600078e3cff */
[C---:B------:R-:W-:Y:S02]  /*0240*/  DADD R14, R6.reuse, 1 ;  /* 0x3ff00000060e7429 */ /* 0x040fe40000000000 */
[----:B------:R-:W-:-:S04]  /*0250*/  DADD R6, R6, -1 ;  /* 0xbff0000006067429 */ /* 0x000fc80000000000 */
[----:B------:R-:W0:Y:S02]  /*0260*/  MUFU.RCP64H R9, R15 ;  /* 0x0000000f00097308 */ /* 0x000e240000001800 */
[----:B0-----:R-:W-:-:S08]  /*0270*/  DFMA R10, -R14, R8, 1 ;  /* 0x3ff000000e0a742b */ /* 0x001fd00000000108 */
[----:B------:R-:W-:-:S08]  /*0280*/  DFMA R10, R10, R10, R10 ;  /* 0x0000000a0a0a722b */ /* 0x000fd0000000000a */
[----:B------:R-:W-:-:S08]  /*0290*/  DFMA R8, R8, R10, R8 ;  /* 0x0000000a0808722b */ /* 0x000fd00000000008 */
[----:B------:R-:W-:-:S08]  /*02a0*/  DMUL R10, R6, R8 ;  /* 0x00000008060a7228 */ /* 0x000fd00000000000 */
[----:B------:R-:W-:-:S08]  /*02b0*/  DFMA R10, R6, R8, R10 ;  /* 0x00000008060a722b */ /* 0x000fd0000000000a */
[----:B------:R-:W-:Y:S02]  /*02c0*/  DMUL R12, R10, R10 ;  /* 0x0000000a0a0c7228 */ /* 0x000fe40000000000 */
[----:B------:R-:W-:-:S06]  /*02d0*/  DADD R2, R6, -R10 ;  /* 0x0000000006027229 */ /* 0x000fcc000000080a */
[----:B------:R-:W-:Y:S01]  /*02e0*/  DFMA R14, R12, UR4, R16 ;  /* 0x000000040c0e7c2b */ /* 0x000fe20008000010 */
[----:B------:R-:W-:Y:S01]  /*02f0*/  UMOV UR4, 0x9f02676f ;  /* 0x9f02676f00047882 */ /* 0x000fe20000000000 */
[----:B------:R-:W-:Y:S01]  /*0300*/  UMOV UR5, 0x3ef3b266 ;  /* 0x3ef3b26600057882 */ /* 0x000fe20000000000 */
[----:B------:R-:W-:Y:S02]  /*0310*/  DADD R16, R2, R2 ;  /* 0x0000000002107229 */ /* 0x000fe40000000002 */
[----:B------:R-:W-:Y:S01]  /*0320*/  DADD R2, R18, -UR6 ;  /* 0x8000000612027e29 */ /* 0x000fe20008000000 */
[----:B------:R-:W-:Y:S01]  /*0330*/  UMOV UR6, 0xfefa39ef ;  /* 0xfefa39ef00067882 */ /* 0x000fe20000000000 */
[----:B------:R-:W-:Y:S01]  /*0340*/  UMOV UR7, 0x3fe62e42 ;  /* 0x3fe62e4200077882 */ /* 0x000fe20000000000 */
[----:B------:R-:W-:Y:S01]  /*0350*/  DFMA R14, R12, R14, UR4 ;  /* 0x000000040c0e7e2b */ /* 0x000fe2000800000e */
[----:B------:R-:W-:Y:S01]  /*0360*/  UMOV UR4, 0xa9ab0956 ;  /* 0xa9ab095600047882 */ /* 0x000fe20000000000 */
[----:B------:R-:W-:Y:S01]  /*0370*/  UMOV UR5, 0x3f1745cb ;  /* 0x3f1745cb00057882 */ /* 0x000fe20000000000 */
[----:B------:R-:W-:-:S02]  /*0380*/  DFMA R16, R6, -R10, R16 ;  /* 0x8000000a0610722b */ /* 0x000fc40000000010 */
[----:B------:R-:W-:-:S03]  /*0390*/  DFMA R6, R2, UR6, R10 ;  /* 0x0000000602067c2b */ /* 0x000fc6000800000a */
[----:B------:R-:W-:Y:S01]  /*03a0*/  DFMA R14, R12, R14, UR4 ;  /* 0x000000040c0e7e2b */ /* 0x000fe2000800000e */
[----:B------:R-:W-:Y:S01]  /*03b0*/  UMOV UR4, 0x2d1b5154 ;  /* 0x2d1b515400047882 */ /* 0x000fe20000000000 */
[----:B------:R-:W-:Y:S01]  /*03c0*/  UMOV UR5, 0x3f3c71c7 ;  /* 0x3f3c71c700057882 */ /* 0x000fe20000000000 */
[----:B------:R-:W-:-:S05]  /*03d0*/  DMUL R16, R8, R16 ;  /* 0x0000001008107228 */ /* 0x000fca0000000000 */
[----:B------:R-:W-:Y:S01]  /*03e0*/  DFMA R14, R12, R14, UR4 ;  /* 0x000000040c0e7e2b */ /* 0x000fe2000800000e */
[----:B------:R-:W-:Y:S01]  /*03f0*/  UMOV UR4, 0x923be72d ;  /* 0x923be72d00047882 */ /* 0x000fe20000000000 */
[----:B------:R-:W-:-:S06]  /*0400*/  UMOV UR5, 0x3f624924 ;  /* 0x3f62492400057882 */ /* 0x000fcc0000000000 */
        /* <DEDUP_REMOVED lines=8> */
[----:B------:R-:W-:Y:S02]  /*0490*/  UMOV UR5, 0x3fe62e42 ;  /* 0x3fe62e4200057882 */ /* 0x000fe40000000000 */
[----:B------:R-:W-:Y:S01]  /*04a0*/  DFMA R18, R2, -UR4, R6 ;  /* 0x8000000402127c2b */ /* 0x000fe20008000006 */
[----:B------:R-:W-:Y:S01]  /*04b0*/  UMOV UR4, 0x3b39803f ;  /* 0x3b39803f00047882 */ /* 0x000fe20000000000 */
[----:B------:R-:W-:Y:S02]  /*04c0*/  UMOV UR5, 0x3c7abc9e ;  /* 0x3c7abc9e00057882 */ /* 0x000fe40000000000 */
[----:B------:R-:W-:-:S04]  /*04d0*/  DMUL R14, R12, R14 ;  /* 0x0000000e0c0e7228 */ /* 0x000fc80000000000 */
[----:B------:R-:W-:-:S04]  /*04e0*/  DADD R18, -R10, R18 ;  /* 0x000000000a127229 */ /* 0x000fc80000000112 */
[----:B------:R-:W-:-:S08]  /*04f0*/  DFMA R14, R10, R14, R16 ;  /* 0x0000000e0a0e722b */ /* 0x000fd00000000010 */
[----:B------:R-:W-:-:S08]  /*0500*/  DADD R14, R14, -R18 ;  /* 0x000000000e0e7229 */ /* 0x000fd00000000812 */
[----:B------:R-:W-:-:S08]  /*0510*/  DFMA R14, R2, UR4, R14 ;  /* 0x00000004020e7c2b */ /* 0x000fd0000800000e */
[----:B------:R-:W-:Y:S01]  /*0520*/  DADD R6, R6, R14 ;  /* 0x0000000006067229 */ /* 0x000fe2000000000e */
[----:B------:R-:W-:Y:S10]  /*0530*/  BRA `(.L_x_1) ;  /* 0x0000000000187947 */ /* 0x000ff40003800000 */
.L_x_0:
[----:B------:R-:W-:Y:S01]  /*0540*/  IMAD.MOV.U32 R2, RZ, RZ, 0x0 ;  /* 0x00000000ff027424 */ /* 0x000fe200078e00ff */
[----:B------:R-:W-:Y:S01]  /*0550*/  LOP3.LUT P0, RZ, R9, 0x7fffffff, RZ, 0xc0, !PT ;  /* 0x7fffffff09ff7812 */ /* 0x000fe2000780c0ff */
[----:B------:R-:W-:-:S06]  /*0560*/  IMAD.MOV.U32 R3, RZ, RZ, 0x7ff00000 ;  /* 0x7ff00000ff037424 */ /* 0x000fcc00078e00ff */
[----:B------:R-:W-:-:S10]  /*0570*/  DFMA R2, R8, R2, +INF ;  /* 0x7ff000000802742b */ /* 0x000fd40000000002 */
[----:B------:R-:W-:Y:S02]  /*0580*/  FSEL R6, R2, RZ, P0 ;  /* 0x000000ff02067208 */ /* 0x000fe40000000000 */
[----:B------:R-:W-:-:S07]  /*0590*/  FSEL R7, R3, -QNAN , P0 ;  /* 0xfff0000003077808 */ /* 0x000fce0000000000 */
.L_x_1:
[----:B------:R-:W0:Y:S02]  /*05a0*/  LDC.64 R8, c[0x0][0x388] ;  /* 0x0000e200ff087b82 */ /* 0x000e240000000a00 */
[----:B0-----:R-:W-:-:S06]  /*05b0*/  IMAD.WIDE R8, R0, 0x4, R8 ;  /* 0x0000000400087825 */ /* 0x001fcc00078e0208 */
[----:B------:R-:W2:Y:S01]  /*05c0*/  LDG.E R8, desc[UR8][R8.64] ;  /* 0x0000000808087981 */ /* 0x000ea2000c1e1900 */
[----:B------:R-:W-:Y:S01]  /*05d0*/  UMOV UR6, 0xffda0d24 ;  /* 0xffda0d2400067882 */ /* 0x000fe20000000000 */
[----:B------:R-:W-:Y:S01]  /*05e0*/  UMOV UR7, 0x3c7777d0 ;  /* 0x3c7777d000077882 */ /* 0x000fe20000000000 */
[----:B------:R-:W0:Y:S01]  /*05f0*/  S2UR UR5, SR_CgaCtaId ;  /* 0x00000000000579c3 */ /* 0x000e220000008800 */
[----:B------:R-:W-:Y:S01]  /*0600*/  DMUL R2, R6, UR6 ;  /* 0x0000000606027c28 */ /* 0x000fe20008000000 */
[----:B------:R-:W-:Y:S01]  /*0610*/  UMOV UR6, 0x652b82fe ;  /* 0x652b82fe00067882 */ /* 0x000fe20000000000 */
[----:B------:R-:W-:Y:S01]  /*0620*/  UMOV UR7, 0x3ff71547 ;  /* 0x3ff7154700077882 */ /* 0x000fe20000000000 */
[----:B------:R-:W-:-:S05]  /*0630*/  UMOV UR4, 0x400 ;  /* 0x0000040000047882 */ /* 0x000fca0000000000 */
[----:B------:R-:W-:-:S08]  /*0640*/  DFMA R2, R6, UR6, R2 ;  /* 0x0000000606027c2b */ /* 0x000fd00008000002 */
[----:B------:R-:W-:Y:S01]  /*0650*/  DADD R2, R2, -1 ;  /* 0xbff0000002027429 */ /* 0x000fe20000000000 */
[----:B0-----:R-:W-:-:S07]  /*0660*/  ULEA UR5, UR5, UR4, 0x18 ;  /* 0x0000000405057291 */ /* 0x001fce000f8ec0ff */
[----:B------:R-:W-:Y:S01]  /*0670*/  DSETP.GE.AND P0, PT, R2, RZ, PT ;  /* 0x000000ff0200722a */ /* 0x000fe20003f06000 */
[----:B------:R-:W-:-:S05]  /*0680*/  LEA R5, R0, UR5, 0x2 ;  /* 0x0000000500057c11 */ /* 0x000fca000f8e10ff */
[----:B--2---:R0:W-:Y:S01]  /*0690*/  STS [R5], R8 ;  /* 0x0000000805007388 */ /* 0x0041e20000000800 */
[----:B------:R-:W-:Y:S07]  /*06a0*/  BAR.SYNC.DEFER_BLOCKING 0x0 ;  /* 0x0000000000007b1d */ /* 0x000fee0000010000 */
[----:B------:R-:W-:Y:S05]  /*06b0*/  @!P0 BRA `(.L_x_2) ;  /* 0x0000001800608947 */ /* 0x000fea0003800000 */
[----:B------:R-:W-:-:S05]  /*06c0*/  UMOV UR4, URZ ;  /* 0x000000ff00047c82 */ /* 0x000fca0008000000 */
.L_x_27:
[----:B------:R-:W-:Y:S01]  /*06d0*/  IMAD.MOV.U32 R7, RZ, RZ, 0x20000 ;  /* 0x00020000ff077424 */ /* 0x000fe200078e00ff */
[----:B------:R-:W-:-:S04]  /*06e0*/  ULOP3.LUT UR7, UR4, 0x3, URZ, 0xc0, !UPT ;  /* 0x0000000304077892 */ /* 0x000fc8000f8ec0ff */
[----:B01----:R-:W-:Y:S01]  /*06f0*/  SHF.L.U32 R9, R7, UR4, RZ ;  /* 0x0000000407097c19 */ /* 0x003fe200080006ff */
[----:B------:R-:W-:-:S03]  /*0700*/  UISETP.NE.AND UP0, UPT, UR7, 0x3, UPT ;  /* 0x000000030700788c */ /* 0x000fc6000bf05270 */
[----:B------:R-:W-:-:S04]  /*0710*/  SHF.R.S32.HI R9, RZ, 0x10, R9 ;  /* 0x00000010ff097819 */ /* 0x000fc80000011409 */
[----:B------:R-:W1:Y:S01]  /*0720*/  I2F.U32.RP R6, R9 ;  /* 0x0000000900067306 */ /* 0x000e620000209000 */
[----:B------:R-:W-:-:S07]  /*0730*/  IMAD.MOV R13, RZ, RZ, -R9 ;  /* 0x000000ffff0d7224 */ /* 0x000fce00078e0a09 */
[----:B-1----:R-:W1:Y:S02]  /*0740*/  MUFU.RCP R6, R6 ;  /* 0x0000000600067308 */ /* 0x002e640000001000 */
[----:B-1----:R-:W-:-:S06]  /*0750*/  VIADD R10, R6, 0xffffffe ;  /* 0x0ffffffe060a7836 */ /* 0x002fcc0000000000 */
[----:B------:R1:W2:Y:S02]  /*0760*/  F2I.FTZ.U32.TRUNC.NTZ R11, R10 ;  /* 0x0000000a000b7305 */ /* 0x0002a4000021f000 */
[----:B-1----:R-:W-:Y:S02]  /*0770*/  IMAD.MOV.U32 R10, RZ, RZ, RZ ;  /* 0x000000ffff0a7224 */ /* 0x002fe400078e00ff */
[----:B--2---:R-:W-:-:S04]  /*0780*/  IMAD R13, R13, R11, RZ ;  /* 0x0000000b0d0d7224 */ /* 0x004fc800078e02ff */
[----:B------:R-:W-:-:S04]  /*0790*/  IMAD.HI.U32 R11, R11, R13, R10 ;  /* 0x0000000d0b0b7227 */ /* 0x000fc800078e000a */
[----:B------:R-:W-:Y:S02]  /*07a0*/  IMAD.U32 R10, RZ, RZ, UR4 ;  /* 0x00000004ff0a7e24 */ /* 0x000fe4000f8e00ff */
[----:B0-----:R-:W-:Y:S01]  /*07b0*/  IMAD.HI.U32 R8, R11, R4, RZ ;  /* 0x000000040b087227 */ /* 0x001fe200078e00ff */
[----:B------:R-:W-:-:S03]  /*07c0*/  LOP3.LUT R11, RZ, R9, RZ, 0x33, !PT ;  /* 0x00000009ff0b7212 */ /* 0x000fc600078e33ff */
[----:B------:R-:W-:-:S04]  /*07d0*/  IMAD.MOV R12, RZ, RZ, -R8 ;  /* 0x000000ffff0c7224 */ /* 0x000fc800078e0a08 */
[----:B------:R-:W-:-:S05]  /*07e0*/  IMAD R12, R9, R12, R4 ;  /* 0x0000000c090c7224 */ /* 0x000fca00078e0204 */
[----:B------:R-:W-:-:S13]  /*07f0*/  ISETP.GE.U32.AND P0, PT, R12, R9, PT ;  /* 0x000000090c00720c */ /* 0x000fda0003f06070 */
[----:B------:R-:W-:Y:S02]  /*0800*/  @P0 IMAD.IADD R12, R12, 0x1, -R9 ;  /* 0x000000010c0c0824 */ /* 0x000fe400078e0a09 */
[----:B------:R-:W-:Y:S01]  /*0810*/  @P0 VIADD R8, R8, 0x1 ;  /* 0x0000000108080836 */ /* 0x000fe20000000000 */
[----:B------:R-:W-:Y:S02]  /*0820*/  ISETP.NE.U32.AND P0, PT, R9, RZ, PT ;  /* 0x000000ff0900720c */ /* 0x000fe40003f05070 */
[----:B------:R-:W-:-:S13]  /*0830*/  ISETP.GE.U32.AND P1, PT, R12, R9, PT ;  /* 0x000000090c00720c */ /* 0x000fda0003f26070 */
[----:B------:R-:W-:-:S05]  /*0840*/  @P1 VIADD R8, R8, 0x1 ;  /* 0x0000000108081836 */ /* 0x000fca0000000000 */
[----:B------:R-:W-:-:S04]  /*0850*/  SEL R6, R11, R8, !P0 ;  /* 0x000000080b067207 */ /* 0x000fc80004000000 */
[----:B------:R-:W-:Y:S01]  /*0860*/  LOP3.LUT R6, R6, 0x1, RZ, 0xc0, !PT ;  /* 0x0000000106067812 */ /* 0x000fe200078ec0ff */
[----:B------:R-:W-:Y:S06]  /*0870*/  BRA.U !UP0, `(.L_x_3) ;  /* 0x00000009087c7547 */ /* 0x000fec000b800000 */
[-C--:B------:R-:W-:Y:S01]  /*0880*/  IABS R10, R9.reuse ;  /* 0x00000009000a7213 */ /* 0x080fe20000000000 */
[----:B------:R-:W-:Y:S01]  /*0890*/  BSSY.RECONVERGENT B0, `(.L_x_4) ;  /* 0x0000030000007945 */ /* 0x000fe20003800200 */
[----:B------:R-:W-:Y:S02]  /*08a0*/  IABS R14, R9 ;  /* 0x00000009000e7213 */ /* 0x000fe40000000000 */
[----:B------:R-:W0:Y:S01]  /*08b0*/  I2F.RP R8, R10 ;  /* 0x0000000a00087306 */ /* 0x000e220000209400 */
[----:B------:R-:W-:Y:S01]  /*08c0*/  ISETP.NE.AND P2, PT, R9, RZ, PT ;  /* 0x000000ff0900720c */ /* 0x000fe20003f45270 */
[----:B------:R-:W-:Y:S02]  /*08d0*/  IMAD.MOV.U32 R9, RZ, RZ, 0x10000 ;  /* 0x00010000ff097424 */ /* 0x000fe400078e00ff */
[----:B------:R-:W-:-:S04]  /*08e0*/  IMAD.MOV R14, RZ, RZ, -R14 ;  /* 0x000000ffff0e7224 */ /* 0x000fc800078e0a0e */
[----:B0-----:R-:W0:Y:S02]  /*08f0*/  MUFU.RCP R8, R8 ;  /* 0x0000000800087308 */ /* 0x001e240000001000 */
[----:B0-----:R-:W-:Y:S01]  /*0900*/  VIADD R12, R8, 0xffffffe ;  /* 0x0ffffffe080c7836 */ /* 0x001fe20000000000 */
[----:B------:R-:W-:-:S05]  /*0910*/  IABS R8, R0 ;  /* 0x0000000000087213 */ /* 0x000fca0000000000 */
[----:B------:R0:W1:Y:S02]  /*0920*/  F2I.FTZ.U32.TRUNC.NTZ R13, R12 ;  /* 0x0000000c000d7305 */ /* 0x000064000021f000 */
[----:B0-----:R-:W-:Y:S02]  /*0930*/  IMAD.MOV.U32 R12, RZ, RZ, RZ ;  /* 0x000000ffff0c7224 */ /* 0x001fe400078e00ff */
[----:B-1----:R-:W-:-:S04]  /*0940*/  IMAD.MOV R15, RZ, RZ, -R13 ;  /* 0x000000ffff0f7224 */ /* 0x002fc800078e0a0d */
[----:B------:R-:W-:-:S04]  /*0950*/  IMAD R15, R15, R10, RZ ;  /* 0x0000000a0f0f7224 */ /* 0x000fc800078e02ff */
[----:B------:R-:W-:-:S06]  /*0960*/  IMAD.HI.U32 R13, R13, R15, R12 ;  /* 0x0000000f0d0d7227 */ /* 0x000fcc00078e000c */
[----:B------:R-:W-:-:S04]  /*0970*/  IMAD.HI.U32 R13, R13, R8, RZ ;  /* 0x000000080d0d7227 */ /* 0x000fc800078e00ff */
[----:B------:R-:W-:-:S05]  /*0980*/  IMAD R13, R13, R14, R8 ;  /* 0x0000000e0d0d7224 */ /* 0x000fca00078e0208 */
[----:B------:R-:W-:-:S13]  /*0990*/  ISETP.GT.U32.AND P0, PT, R10, R13, PT ;  /* 0x0000000d0a00720c */ /* 0x000fda0003f04070 */
[----:B------:R-:W-:Y:S01]  /*09a0*/  @!P0 IMAD.IADD R13, R13, 0x1, -R10 ;  /* 0x000000010d0d8824 */ /* 0x000fe200078e0a0a */
[----:B------:R-:W-:-:S04]  /*09b0*/  ISETP.GE.AND P0, PT, R0, RZ, PT ;  /* 0x000000ff0000720c */ /* 0x000fc80003f06270 */
[----:B------:R-:W-:-:S13]  /*09c0*/  ISETP.GT.U32.AND P1, PT, R10, R13, PT ;  /* 0x0000000d0a00720c */ /* 0x000fda0003f24070 */
[----:B------:R-:W-:Y:S01]  /*09d0*/  @!P1 IMAD.IADD R13, R13, 0x1, -R10 ;  /* 0x000000010d0d9824 */ /* 0x000fe200078e0a0a */
[----:B------:R-:W-:-:S03]  /*09e0*/  ISETP.NE.AND P1, PT, R6, RZ, PT ;  /* 0x000000ff0600720c */ /* 0x000fc60003f25270 */
[----:B------:R-:W-:-:S05]  /*09f0*/  @!P0 IMAD.MOV R13, RZ, RZ, -R13 ;  /* 0x000000ffff0d8224 */ /* 0x000fca00078e0a0d */
[----:B------:R-:W-:-:S05]  /*0a00*/  SEL R11, R11, R13, !P2 ;  /* 0x0000000d0b0b7207 */ /* 0x000fca0005000000 */
[----:B------:R-:W-:Y:S05]  /*0a10*/  @!P1 BRA `(.L_x_5) ;  /* 0x0000000000349947 */ /* 0x000fea0003800000 */
[----:B------:R-:W-:-:S04]  /*0a20*/  SHF.L.U32 R10, R9, UR4, RZ ;  /* 0x00000004090a7c19 */ /* 0x000fc800080006ff */
[----:B------:R-:W-:-:S04]  /*0a30*/  SHF.R.S32.HI R10, RZ, 0x10, R10 ;  /* 0x00000010ff0a7819 */ /* 0x000fc8000001140a */
[----:B------:R-:W-:-:S13]  /*0a40*/  ISETP.GE.AND P2, PT, R11, R10, PT ;  /* 0x0000000a0b00720c */ /* 0x000fda0003f46270 */
[----:B------:R-:W-:Y:S05]  /*0a50*/  @!P2 BRA `(.L_x_6) ;  /* 0x00000000004ca947 */ /* 0x000fea0003800000 */
[----:B------:R-:W-:-:S05]  /*0a60*/  IMAD.IADD R10, R0, 0x1, -R10 ;  /* 0x00000001000a7824 */ /* 0x000fca00078e0a0a */
[----:B------:R-:W-:Y:S02]  /*0a70*/  LEA R11, R10, UR5, 0x2 ;  /* 0x000000050a0b7c11 */ /* 0x000fe4000f8e10ff */
[----:B------:R-:W-:Y:S04]  /*0a80*/  LDS R10, [R5] ;  /* 0x00000000050a7984 */ /* 0x000fe80000000800 */
[----:B------:R-:W0:Y:S02]  /*0a90*/  LDS R12, [R11] ;  /* 0x000000000b0c7984 */ /* 0x000e240000000800 */
[----:B0-----:R-:W-:-:S13]  /*0aa0*/  FSETP.GEU.AND P2, PT, R12, R10, PT ;  /* 0x0000000a0c00720b */ /* 0x001fda0003f4e000 */
[----:B------:R-:W-:Y:S05]  /*0ab0*/  @P2 BRA `(.L_x_6) ;  /* 0x0000000000342947 */ /* 0x000fea0003800000 */
[----:B------:R1:W-:Y:S04]  /*0ac0*/  STS [R5], R12 ;  /* 0x0000000c05007388 */ /* 0x0003e80000000800 */
[----:B------:R1:W-:Y:S01]  /*0ad0*/  STS [R11], R10 ;  /* 0x0000000a0b007388 */ /* 0x0003e20000000800 */
[----:B------:R-:W-:Y:S05]  /*0ae0*/  BRA `(.L_x_6) ;  /* 0x0000000000287947 */ /* 0x000fea0003800000 */
.L_x_5:
[----:B------:R-:W-:-:S04]  /*0af0*/  SHF.L.U32 R12, R9, UR4, RZ ;  /* 0x00000004090c7c19 */ /* 0x000fc800080006ff */
[----:B------:R-:W-:-:S04]  /*0b00*/  SHF.R.S32.HI R10, RZ, 0x10, R12 ;  /* 0x00000010ff0a7819 */ /* 0x000fc8000001140c */
[----:B------:R-:W-:-:S13]  /*0b10*/  ISETP.GE.AND P2, PT, R11, R10, PT ;  /* 0x0000000a0b00720c */ /* 0x000fda0003f46270 */
[----:B------:R-:W-:Y:S05]  /*0b20*/  @P2 BRA `(.L_x_6) ;  /* 0x0000000000182947 */ /* 0x000fea0003800000 */
[----:B------:R-:W-:Y:S01]  /*0b30*/  LEA.HI.SX32 R11, R12, R5, 0x12 ;  /* 0x000000050c0b7211 */ /* 0x000fe200078f92ff */
[----:B------:R-:W-:Y:S04]  /*0b40*/  LDS R10, [R5] ;  /* 0x00000000050a7984 */ /* 0x000fe80000000800 */
[----:B------:R-:W0:Y:S02]  /*0b50*/  LDS R12, [R11] ;  /* 0x000000000b0c7984 */ /* 0x000e240000000800 */
[----:B0-----:R-:W-:-:S13]  /*0b60*/  FSETP.GEU.AND P2, PT, R12, R10, PT ;  /* 0x0000000a0c00720b */ /* 0x001fda0003f4e000 */
[----:B------:R0:W-:Y:S04]  /*0b70*/  @!P2 STS [R5], R12 ;  /* 0x0000000c0500a388 */ /* 0x0001e80000000800 */
[----:B------:R0:W-:Y:S02]  /*0b80*/  @!P2 STS [R11], R10 ;  /* 0x0000000a0b00a388 */ /* 0x0001e40000000800 */
.L_x_6:
[----:B------:R-:W-:Y:S05]  /*0b90*/  BSYNC.RECONVERGENT B0 ;  /* 0x0000000000007941 */ /* 0x000fea0003800200 */
.L_x_4:
[----:B------:R-:W-:Y:S01]  /*0ba0*/  BAR.SYNC.DEFER_BLOCKING 0x0 ;  /* 0x0000000000007b1d */ /* 0x000fe20000010000 */
[----:B------:R-:W-:Y:S02]  /*0bb0*/  UISETP.NE.AND UP0, UPT, UR7, URZ, UPT ;  /* 0x000000ff0700728c */ /* 0x000fe4000bf05270 */
[----:B------:R-:W-:-:S06]  /*0bc0*/  UIADD3 UR6, UPT, UPT, UR4, -0x1, URZ ;  /* 0xffffffff04067890 */ /* 0x000fcc000fffe0ff */
[----:B01----:R-:W-:Y:S01]  /*0bd0*/  IMAD.U32 R10, RZ, RZ, UR6 ;  /* 0x00000006ff0a7e24 */ /* 0x003fe2000f8e00ff */
[----:B------:R-:W-:Y:S06]  /*0be0*/  BRA.U !UP0, `(.L_x_3) ;  /* 0x0000000508a07547 */ /* 0x000fec000b800000 */
[----:B------:R-:W-:Y:S01]  /*0bf0*/  SHF.L.U32 R11, R7, R10, RZ ;  /* 0x0000000a070b7219 */ /* 0x000fe200000006ff */
[----:B------:R-:W-:Y:S03]  /*0c00*/  BSSY.RECONVERGENT B0, `(.L_x_7) ;  /* 0x000002e000007945 */ /* 0x000fe60003800200 */
[----:B------:R-:W-:-:S04]  /*0c10*/  SHF.R.S32.HI R16, RZ, 0x10, R11 ;  /* 0x00000010ff107819 */ /* 0x000fc8000001140b */
[-C--:B------:R-:W-:Y:S02]  /*0c20*/  IABS R14, R16.reuse ;  /* 0x00000010000e7213 */ /* 0x080fe40000000000 */
[----:B------:R-:W-:Y:S02]  /*0c30*/  IABS R17, R16 ;  /* 0x0000001000117213 */ /* 0x000fe40000000000 */
[----:B------:R-:W0:Y:S08]  /*0c40*/  I2F.RP R11, R14 ;  /* 0x0000000e000b7306 */ /* 0x000e300000209400 */
[----:B0-----:R-:W0:Y:S02]  /*0c50*/  MUFU.RCP R11, R11 ;  /* 0x0000000b000b7308 */ /* 0x001e240000001000 */
[----:B0-----:R-:W-:-:S06]  /*0c60*/  VIADD R12, R11, 0xffffffe ;  /* 0x0ffffffe0b0c7836 */ /* 0x001fcc0000000000 */
[----:B------:R0:W1:Y:S02]  /*0c70*/  F2I.FTZ.U32.TRUNC.NTZ R13, R12 ;  /* 0x0000000c000d7305 */ /* 0x000064000021f000 */
[----:B0-----:R-:W-:Y:S02]  /*0c80*/  IMAD.MOV.U32 R12, RZ, RZ, RZ ;  /* 0x000000ffff0c7224 */ /* 0x001fe400078e00ff */
[----:B-1----:R-:W-:-:S04]  /*0c90*/  IMAD.MOV R15, RZ, RZ, -R13 ;  /* 0x000000ffff0f7224 */ /* 0x002fc800078e0a0d */
[----:B------:R-:W-:-:S04]  /*0ca0*/  IMAD R15, R15, R14, RZ ;  /* 0x0000000e0f0f7224 */ /* 0x000fc800078e02ff */
[----:B------:R-:W-:-:S04]  /*0cb0*/  IMAD.HI.U32 R13, R13, R15, R12 ;  /* 0x0000000f0d0d7227 */ /* 0x000fc800078e000c */
[----:B------:R-:W-:Y:S02]  /*0cc0*/  IMAD.MOV R15, RZ, RZ, -R17 ;  /* 0x000000ffff0f7224 */ /* 0x000fe400078e0a11 */
[----:B------:R-:W-:-:S04]  /*0cd0*/  IMAD.HI.U32 R13, R13, R8, RZ ;  /* 0x000000080d0d7227 */ /* 0x000fc800078e00ff */
[----:B------:R-:W-:-:S05]  /*0ce0*/  IMAD R13, R13, R15, R8 ;  /* 0x0000000f0d0d7224 */ /* 0x000fca00078e0208 */
[----:B------:R-:W-:-:S13]  /*0cf0*/  ISETP.GT.U32.AND P2, PT, R14, R13, PT ;  /* 0x0000000d0e00720c */ /* 0x000fda0003f44070 */
[----:B------:R-:W-:Y:S01]  /*0d00*/  @!P2 IMAD.IADD R13, R13, 0x1, -R14 ;  /* 0x000000010d0da824 */ /* 0x000fe200078e0a0e */
[----:B------:R-:W-:-:S04]  /*0d10*/  ISETP.NE.AND P2, PT, R16, RZ, PT ;  /* 0x000000ff1000720c */ /* 0x000fc80003f45270 */
[----:B------:R-:W-:-:S13]  /*0d20*/  ISETP.GT.U32.AND P3, PT, R14, R13, PT ;  /* 0x0000000d0e00720c */ /* 0x000fda0003f64070 */
[----:B------:R-:W-:-:S04]  /*0d30*/  @!P3 IMAD.IADD R13, R13, 0x1, -R14 ;  /* 0x000000010d0db824 */ /* 0x000fc800078e0a0e */
[----:B------:R-:W-:Y:S01]  /*0d40*/  @!P0 IMAD.MOV R13, RZ, RZ, -R13 ;  /* 0x000000ffff0d8224 */ /* 0x000fe200078e0a0d */
[----:B------:R-:W-:Y:S01]  /*0d50*/  @!P2 LOP3.LUT R13, RZ, R16, RZ, 0x33, !PT ;  /* 0x00000010ff0da212 */ /* 0x000fe200078e33ff */
[----:B------:R-:W-:Y:S06]  /*0d60*/  @!P1 BRA `(.L_x_8) ;  /* 0x0000000000349947 */ /* 0x000fec0003800000 */
[----:B------:R-:W-:-:S04]  /*0d70*/  SHF.L.U32 R10, R9, R10, RZ ;  /* 0x0000000a090a7219 */ /* 0x000fc800000006ff */
        /* <DEDUP_REMOVED lines=12> */
.L_x_8:
[----:B------:R-:W-:-:S04]  /*0e40*/  SHF.L.U32 R12, R9, R10, RZ ;  /* 0x0000000a090c7219 */ /* 0x000fc800000006ff */
        /* <DEDUP_REMOVED lines=9> */
.L_x_9:
[----:B------:R-:W-:Y:S05]  /*0ee0*/  BSYNC.RECONVERGENT B0 ;  /* 0x0000000000007941 */ /* 0x000fea0003800200 */
.L_x_7:
[----:B------:R-:W-:Y:S01]  /*0ef0*/  BAR.SYNC.DEFER_BLOCKING 0x0 ;  /* 0x0000000000007b1d */ /* 0x000fe20000010000 */
[----:B------:R-:W-:Y:S02]  /*0f00*/  UISETP.NE.AND UP0, UPT, UR7, 0x1, UPT ;  /* 0x000000010700788c */ /* 0x000fe4000bf05270 */
[----:B------:R-:W-:-:S06]  /*0f10*/  UIADD3 UR6, UPT, UPT, UR4, -0x2, URZ ;  /* 0xfffffffe04067890 */ /* 0x000fcc000fffe0ff */
[----:B01----:R-:W-:Y:S01]  /*0f20*/  IMAD.U32 R10, RZ, RZ, UR6 ;  /* 0x00000006ff0a7e24 */ /* 0x003fe2000f8e00ff */
[----:B------:R-:W-:Y:S06]  /*0f30*/  BRA.U !UP0, `(.L_x_3) ;  /* 0x0000000108cc7547 */ /* 0x000fec000b800000 */
[----:B------:R-:W-:Y:S01]  /*0f40*/  SHF.L.U32 R7, R7, R10, RZ ;  /* 0x0000000a07077219 */ /* 0x000fe200000006ff */
[----:B------:R-:W-:Y:S03]  /*0f50*/  BSSY.RECONVERGENT B0, `(.L_x_10) ;  /* 0x000002e000007945 */ /* 0x000fe60003800200 */
[----:B------:R-:W-:-:S04]  /*0f60*/  SHF.R.S32.HI R16, RZ, 0x10, R7 ;  /* 0x00000010ff107819 */ /* 0x000fc80000011407 */
[----:B------:R-:W-:-:S04]  /*0f70*/  IABS R11, R16 ;  /* 0x00000010000b7213 */ /* 0x000fc80000000000 */
[----:B------:R-:W0:Y:S08]  /*0f80*/  I2F.RP R7, R11 ;  /* 0x0000000b00077306 */ /* 0x000e300000209400 */
[----:B0-----:R-:W0:Y:S02]  /*0f90*/  MUFU.RCP R7, R7 ;  /* 0x0000000700077308 */ /* 0x001e240000001000 */
[----:B0-----:R-:W-:-:S06]  /*0fa0*/  VIADD R12, R7, 0xffffffe ;  /* 0x0ffffffe070c7836 */ /* 0x001fcc0000000000 */
[----:B------:R0:W1:Y:S02]  /*0fb0*/  F2I.FTZ.U32.TRUNC.NTZ R13, R12 ;  /* 0x0000000c000d7305 */ /* 0x000064000021f000 */
[----:B0-----:R-:W-:Y:S02]  /*0fc0*/  IMAD.MOV.U32 R12, RZ, RZ, RZ ;  /* 0x000000ffff0c7224 */ /* 0x001fe400078e00ff */
[----:B-1----:R-:W-:-:S04]  /*0fd0*/  IMAD.MOV R14, RZ, RZ, -R13 ;  /* 0x000000ffff0e7224 */ /* 0x002fc800078e0a0d */
[----:B------:R-:W-:Y:S01]  /*0fe0*/  IMAD R15, R14, R11, RZ ;  /* 0x0000000b0e0f7224 */ /* 0x000fe200078e02ff */
[----:B------:R-:W-:-:S03]  /*0ff0*/  IABS R14, R16 ;  /* 0x00000010000e7213 */ /* 0x000fc60000000000 */
        /* <DEDUP_REMOVED lines=25> */
.L_x_11:
        /* <DEDUP_REMOVED lines=10> */
.L_x_12:
[----:B------:R-:W-:Y:S05]  /*1230*/  BSYNC.RECONVERGENT B0 ;  /* 0x0000000000007941 */ /* 0x000fea0003800200 */
.L_x_10:
[----:B------:R-:W-:Y:S01]  /*1240*/  BAR.SYNC.DEFER_BLOCKING 0x0 ;  /* 0x0000000000007b1d */ /* 0x000fe20000010000 */
[----:B------:R-:W-:-:S06]  /*1250*/  UIADD3 UR6, UPT, UPT, UR4, -0x3, URZ ;  /* 0xfffffffd04067890 */ /* 0x000fcc000fffe0ff */
[----:B01----:R-:W-:-:S07]  /*1260*/  IMAD.U32 R10, RZ, RZ, UR6 ;  /* 0x00000006ff0a7e24 */ /* 0x003fce000f8e00ff */
.L_x_3:
[----:B------:R-:W-:-:S09]  /*1270*/  UISETP.GE.U32.AND UP0, UPT, UR4, 0x3, UPT ;  /* 0x000000030400788c */ /* 0x000fd2000bf06070 */
[----:B------:R-:W-:Y:S05]  /*1280*/  BRA.U !UP0, `(.L_x_13) ;  /* 0x0000000d085c7547 */ /* 0x000fea000b800000 */
[----:B------:R-:W-:Y:S01]  /*1290*/  ISETP.NE.AND P0, PT, R6, RZ, PT ;  /* 0x000000ff0600720c */ /* 0x000fe20003f05270 */
[----:B------:R-:W-:Y:S01]  /*12a0*/  VIADD R10, R10, 0x4 ;  /* 0x000000040a0a7836 */ /* 0x000fe20000000000 */
[----:B------:R-:W-:Y:S02]  /*12b0*/  ISETP.GE.AND P1, PT, R0, RZ, PT ;  /* 0x000000ff0000720c */ /* 0x000fe40003f26270 */
[----:B------:R-:W-:-:S11]  /*12c0*/  IABS R7, R0 ;  /* 0x0000000000077213 */ /* 0x000fd60000000000 */
.L_x_26:
[----:B------:R-:W-:Y:S01]  /*12d0*/  VIADD R13, R10, 0xfffffffc ;  /* 0xfffffffc0a0d7836 */ /* 0x000fe20000000000 */
[----:B------:R-:W-:Y:S01]  /*12e0*/  BSSY.RECONVERGENT B0, `(.L_x_14) ;  /* 0x0000036000007945 */ /* 0x000fe20003800200 */
[----:B01----:R-:W-:-:S05]  /*12f0*/  IMAD.MOV.U32 R8, RZ, RZ, 0x20000 ;  /* 0x00020000ff087424 */ /* 0x003fca00078e00ff */
[----:B------:R-:W-:-:S04]  /*1300*/  SHF.L.U32 R11, R8, R13, RZ ;  /* 0x0000000d080b7219 */ /* 0x000fc800000006ff */
[----:B------:R-:W-:-:S04]  /*1310*/  SHF.R.S32.HI R11, RZ, 0x10, R11 ;  /* 0x00000010ff0b7819 */ /* 0x000fc8000001140b */
[-C--:B------:R-:W-:Y:S02]  /*1320*/  IABS R17, R11.reuse ;  /* 0x0000000b00117213 */ /* 0x080fe40000000000 */
[----:B------:R-:W-:Y:S02]  /*1330*/  IABS R16, R11 ;  /* 0x0000000b00107213 */ /* 0x000fe40000000000 */
[----:B------:R-:W0:Y:S01]  /*1340*/  I2F.RP R9, R17 ;  /* 0x0000001100097306 */ /* 0x000e220000209400 */
[----:B------:R-:W-:-:S07]  /*1350*/  ISETP.NE.AND P3, PT, R11, RZ, PT ;  /* 0x000000ff0b00720c */ /* 0x000fce0003f65270 */
[----:B0-----:R-:W0:Y:S02]  /*1360*/  MUFU.RCP R9, R9 ;  /* 0x0000000900097308 */ /* 0x001e240000001000 */
[----:B0-----:R-:W-:Y:S01]  /*1370*/  VIADD R14, R9, 0xffffffe ;  /* 0x0ffffffe090e7836 */ /* 0x001fe20000000000 */
[----:B------:R-:W-:-:S05]  /*1380*/  IABS R9, R0 ;  /* 0x0000000000097213 */ /* 0x000fca0000000000 */
        /* <DEDUP_REMOVED lines=9> */
[----:B------:R-:W-:-:S05]  /*1420*/  @!P2 IMAD.IADD R12, R12, 0x1, -R17 ;  /* 0x000000010c0ca824 */ /* 0x000fca00078e0a11 */
[----:B------:R-:W-:-:S13]  /*1430*/  ISETP.GT.U32.AND P2, PT, R17, R12, PT ;  /* 0x0000000c1100720c */ /* 0x000fda0003f44070 */
[----:B------:R-:W-:Y:S01]  /*1440*/  @!P2 IMAD.IADD R12, R12, 0x1, -R17 ;  /* 0x000000010c0ca824 */ /* 0x000fe200078e0a11 */
[----:B------:R-:W-:-:S03]  /*1450*/  ISETP.GT.AND P2, PT, R13, 0x3, PT ;  /* 0x000000030d00780c */ /* 0x000fc60003f44270 */
[----:B------:R-:W-:Y:S02]  /*1460*/  IMAD.MOV.U32 R14, RZ, RZ, R12 ;  /* 0x000000ffff0e7224 */ /* 0x000fe400078e000c */
[----:B------:R-:W-:Y:S02]  /*1470*/  IMAD.MOV.U32 R12, RZ, RZ, R10 ;  /* 0x000000ffff0c7224 */ /* 0x000fe400078e000a */
[----:B------:R-:W-:Y:S01]  /*1480*/  @!P1 IMAD.MOV R14, RZ, RZ, -R14 ;  /* 0x000000ffff0e9224 */ /* 0x000fe200078e0a0e */
[----:B------:R-:W-:Y:S01]  /*1490*/  @!P3 LOP3.LUT R14, RZ, R11, RZ, 0x33, !PT ;  /* 0x0000000bff0eb212 */ /* 0x000fe200078e33ff */
[----:B------:R-:W-:Y:S02]  /*14a0*/  IMAD.MOV.U32 R11, RZ, RZ, 0x10000 ;  /* 0x00010000ff0b7424 */ /* 0x000fe400078e00ff */
[----:B------:R-:W-:Y:S01]  /*14b0*/  IMAD.MOV.U32 R10, RZ, RZ, R13 ;  /* 0x000000ffff0a7224 */ /* 0x000fe200078e000d */
[----:B------:R-:W-:Y:S06]  /*14c0*/  @P0 BRA `(.L_x_15) ;  /* 0x0000000000300947 */ /* 0x000fec0003800000 */
        /* <DEDUP_REMOVED lines=8> */
[----:B------:R-:W-:Y:S05]  /*1550*/  @P1 BRA `(.L_x_16) ;  /* 0x0000000000381947 */ /* 0x000fea0003800000 */
[----:B------:R0:W-:Y:S04]  /*1560*/  STS [R5], R14 ;  /* 0x0000000e05007388 */ /* 0x0001e80000000800 */
[----:B------:R0:W-:Y:S01]  /*1570*/  STS [R16], R7 ;  /* 0x0000000710007388 */ /* 0x0001e20000000800 */
[----:B------:R-:W-:Y:S05]  /*1580*/  BRA `(.L_x_16) ;  /* 0x00000000002c7947 */ /* 0x000fea0003800000 */
.L_x_15:
        /* <DEDUP_REMOVED lines=9> */
[----:B------:R1:W-:Y:S04]  /*1620*/  @!P1 STS [R5], R16 ;  /* 0x0000001005009388 */ /* 0x0003e80000000800 */
[----:B------:R1:W-:Y:S02]  /*1630*/  @!P1 STS [R14], R7 ;  /* 0x000000070e009388 */ /* 0x0003e40000000800 */
.L_x_16:
[----:B------:R-:W-:Y:S05]  /*1640*/  BSYNC.RECONVERGENT B0 ;  /* 0x0000000000007941 */ /* 0x000fea0003800200 */
.L_x_14:
[----:B01----:R-:W-:Y:S01]  /*1650*/  VIADD R16, R12, 0xfffffffb ;  /* 0xfffffffb0c107836 */ /* 0x003fe20000000000 */
[----:B------:R-:W-:Y:S01]  /*1660*/  BAR.SYNC.DEFER_BLOCKING 0x0 ;  /* 0x0000000000007b1d */ /* 0x000fe20000010000 */
[----:B------:R-:W-:-:S03]  /*1670*/  IMAD.MOV.U32 R7, RZ, RZ, R9 ;  /* 0x000000ffff077224 */ /* 0x000fc600078e0009 */
[----:B------:R-:W-:Y:S02]  /*1680*/  SHF.L.U32 R13, R8, R16, RZ ;  /* 0x00000010080d7219 */ /* 0x000fe400000006ff */
[----:B------:R-:W-:Y:S02]  /*1690*/  BSSY.RECONVERGENT B0, `(.L_x_17) ;  /* 0x0000030000007945 */ /* 0x000fe40003800200 */
[----:B------:R-:W-:-:S04]  /*16a0*/  SHF.R.S32.HI R13, RZ, 0x10, R13 ;  /* 0x00000010ff0d7819 */ /* 0x000fc8000001140d */
[-C--:B------:R-:W-:Y:S02]  /*16b0*/  IABS R19, R13.reuse ;  /* 0x0000000d00137213 */ /* 0x080fe40000000000 */
[----:B------:R-:W-:Y:S02]  /*16c0*/  IABS R20, R13 ;  /* 0x0000000d00147213 */ /* 0x000fe40000000000 */
[----:B------:R-:W0:Y:S01]  /*16d0*/  I2F.RP R17, R19 ;  /* 0x0000001300117306 */ /* 0x000e220000209400 */
[----:B------:R-:W-:-:S07]  /*16e0*/  ISETP.NE.AND P4, PT, R13, RZ, PT ;  /* 0x000000ff0d00720c */ /* 0x000fce0003f85270 */
        /* <DEDUP_REMOVED lines=16> */
[----:B------:R-:W-:Y:S01]  /*17f0*/  @!P1 IMAD.MOV R18, RZ, RZ, -R18 ;  /* 0x000000ffff129224 */ /* 0x000fe200078e0a12 */
[----:B------:R-:W-:-:S09]  /*1800*/  @!P4 LOP3.LUT R18, RZ, R13, RZ, 0x33, !PT ;  /* 0x0000000dff12c212 */ /* 0x000fd200078e33ff */
[----:B------:R-:W-:Y:S05]  /*1810*/  @!P3 BRA `(.L_x_18) ;  /* 0x000000000034b947 */ /* 0x000fea0003800000 */
        /* <DEDUP_REMOVED lines=13> */
.L_x_18:
        /* <DEDUP_REMOVED lines=10> */
.L_x_19:
[----:B------:R-:W-:Y:S05]  /*1990*/  BSYNC.RECONVERGENT B0 ;  /* 0x0000000000007941 */ /* 0x000fea0003800200 */
.L_x_17:
[----:B01----:R-:W-:Y:S01]  /*19a0*/  VIADD R16, R12, 0xfffffffa ;  /* 0xfffffffa0c107836 */ /* 0x003fe20000000000 */
[----:B------:R-:W-:Y:S04]  /*19b0*/  BAR.SYNC.DEFER_BLOCKING 0x0 ;  /* 0x0000000000007b1d */ /* 0x000fe80000010000 */
[----:B------:R-:W-:Y:S02]  /*19c0*/  SHF.L.U32 R13, R8, R16, RZ ;  /* 0x00000010080d7219 */ /* 0x000fe400000006ff */
[----:B------:R-:W-:Y:S02]  /*19d0*/  BSSY.RECONVERGENT B0, `(.L_x_20) ;  /* 0x000002e000007945 */ /* 0x000fe40003800200 */
        /* <DEDUP_REMOVED lines=35> */
.L_x_21:
        /* <DEDUP_REMOVED lines=10> */
.L_x_22:
[----:B------:R-:W-:Y:S05]  /*1cb0*/  BSYNC.RECONVERGENT B0 ;  /* 0x0000000000007941 */ /* 0x000fea0003800200 */
.L_x_20:
        /* <DEDUP_REMOVED lines=39> */
.L_x_24:
        /* <DEDUP_REMOVED lines=10> */
.L_x_25:
[----:B------:R-:W-:Y:S05]  /*1fd0*/  BSYNC.RECONVERGENT B0 ;  /* 0x0000000000007941 */ /* 0x000fea0003800200 */
.L_x_23:
[----:B------:R-:W-:Y:S06]  /*1fe0*/  BAR.SYNC.DEFER_BLOCKING 0x0 ;  /* 0x0000000000007b1d */ /* 0x000fec0000010000 */
[----:B------:R-:W-:Y:S05]  /*1ff0*/  @P2 BRA `(.L_x_26) ;  /* 0xfffffff000b42947 */ /* 0x000fea000383ffff */
.L_x_13:
[----:B------:R-:W-:-:S09]  /*2000*/  UIADD3 UR4, UPT, UPT, UR4, 0x1, URZ ;  /* 0x0000000104047890 */ /* 0x000fd2000fffe0ff */
[----:B------:R-:W2:Y:S02]  /*2010*/  I2F.F64.U16 R6, UR4 ;  /* 0x0000000400067d12 */ /* 0x000ea40008101800 */
[----:B--2---:R-:W-:-:S14]  /*2020*/  DSETP.GE.AND P0, PT, R2, R6, PT ;  /* 0x000000060200722a */ /* 0x004fdc0003f06000 */
[----:B------:R-:W-:Y:S05]  /*2030*/  @P0 BRA `(.L_x_27) ;  /* 0xffffffe400a40947 */ /* 0x000fea000383ffff */
.L_x_2:
[----:B01----:R-:W0:Y:S01]  /*2040*/  LDS R5, [R5] ;  /* 0x0000000005057984 */ /* 0x003e220000000800 */
[----:B------:R-:W1:Y:S02]  /*2050*/  LDC.64 R2, c[0x0][0x380] ;  /* 0x0000e000ff027b82 */ /* 0x000e640000000a00 */
[----:B-1----:R-:W-:-:S05]  /*2060*/  IMAD.WIDE R2, R0, 0x4, R2 ;  /* 0x0000000400027825 */ /* 0x002fca00078e0202 */
[----:B0-----:R-:W-:Y:S01]  /*2070*/  STG.E desc[UR8][R2.64], R5 ;  /* 0x0000000502007986 */ /* 0x001fe2000c101908 */
[----:B------:R-:W-:Y:S05]  /*2080*/  EXIT ;  /* 0x000000000000794d */ /* 0x000fea0003800000 */
.L_x_28:
[----:B------:R-:W-:-:S00]  /*2090*/  BRA `(.L_x_28) ;  /* 0xfffffffc00fc7947 */ /* 0x000fc0000383ffff */
[----:B------:R-:W-:-:S00]  /*20a0*/  NOP ;  /* 0x0000000000007918 */ /* 0x000fc00000000000 */
        /* <DEDUP_REMOVED lines=13> */
.L_x_29:


//--------------------- .nv.shared._Z16BitonicMergeSortPfS_i --------------------------
	.section	.nv.shared._Z16BitonicMergeSortPfS_i,"aw",@nobits
	.sectionflags	@""
	.align	16
	.zero		1024


//--------------------- .nv.shared.reserved.0     --------------------------
	.section	.nv.shared.reserved.0,"aw",@nobits
	.weak		__nv_reservedSMEM_offset_0_alias
	.size		__nv_reservedSMEM_offset_0_alias, 0, 64
	.other		__nv_reservedSMEM_offset_0_alias,@"STO_CUDA_RESERVED_SHARED STV_DEFAULT"
__nv_reservedSMEM_offset_0_alias:
	.zero		0
	.zero		64


//--------------------- .nv.constant0._Z16BitonicMergeSortPfS_i --------------------------
	.section	.nv.constant0._Z16BitonicMergeSortPfS_i,"a",@progbits
	.sectionflags	@""
	.align	4
.nv.constant0._Z16BitonicMergeSortPfS_i:
	.zero		916


//--------------------- SYMBOLS --------------------------

	.type		.nv.reservedSmem.offset0,@object
	.size		.nv.reservedSmem.offset0,0x4
	.type		.nv.reservedSmem.cap,@object
	.size		.nv.reservedSmem.cap,0x4
